	.headerflags	@"EF_CUDA_TEXMODE_UNIFIED EF_CUDA_64BIT_ADDRESS EF_CUDA_ACCELERATORS EF_CUDA_SM90 EF_CUDA_VIRTUAL_SM(EF_CUDA_SM90)"
	.elftype	@"ET_EXEC"


//--------------------- .nv.info                  --------------------------
	.section	.nv.info,"",@"SHT_CUDA_INFO"
	.align	4


	//----- nvinfo : EIATTR_REGCOUNT
	.align		4
        /*0000*/ 	.byte	0x04, 0x2f
        /*0002*/ 	.short	(.L_1 - .L_0)
	.align		4
.L_0:
        /*0004*/ 	.word	index@(triton_poi_fused_convolution_max_pool2d_with_indices_relu_24)
        /*0008*/ 	.word	0x00000011


	//----- nvinfo : EIATTR_MIN_STACK_SIZE
	.align		4
.L_1:
        /*000c*/ 	.byte	0x04, 0x12
        /*000e*/ 	.short	(.L_3 - .L_2)
	.align		4
.L_2:
        /*0010*/ 	.word	index@(triton_poi_fused_convolution_max_pool2d_with_indices_relu_24)
        /*0014*/ 	.word	0x00000000


	//----- nvinfo : EIATTR_FRAME_SIZE
	.align		4
.L_3:
        /*0018*/ 	.byte	0x04, 0x11
        /*001a*/ 	.short	(.L_5 - .L_4)
	.align		4
.L_4:
        /*001c*/ 	.word	index@(triton_poi_fused_convolution_max_pool2d_with_indices_relu_24)
        /*0020*/ 	.word	0x00000000


	//----- nvinfo : EIATTR_MIN_STACK_SIZE
	.align		4
.L_5:
        /*0024*/ 	.byte	0x04, 0x12
        /*0026*/ 	.short	(.L_7 - .L_6)
	.align		4
.L_6:
        /*0028*/ 	.word	index@(triton_poi_fused_convolution_max_pool2d_with_indices_relu_24)
        /*002c*/ 	.word	0x00000000
.L_7:


//--------------------- .nv.info.triton_poi_fused_convolution_max_pool2d_with_indices_relu_24 --------------------------
	.section	.nv.info.triton_poi_fused_convolution_max_pool2d_with_indices_relu_24,"",@"SHT_CUDA_INFO"
	.sectionflags	@""
	.align	4


	//----- nvinfo : EIATTR_CUDA_API_VERSION
	.align		4
        /*0000*/ 	.byte	0x04, 0x37
        /*0002*/ 	.short	(.L_9 - .L_8)
.L_8:
        /*0004*/ 	.word	0x0000007c


	//----- nvinfo : EIATTR_KPARAM_INFO
	.align		4
.L_9:
        /*0008*/ 	.byte	0x04, 0x17
        /*000a*/ 	.short	(.L_11 - .L_10)
.L_10:
        /*000c*/ 	.word	0x00000000
        /*0010*/ 	.short	0x0004
        /*0012*/ 	.short	0x001c
        /*0014*/ 	.byte	0x00, 0xf0, 0x11, 0x00


	//----- nvinfo : EIATTR_KPARAM_INFO
	.align		4
.L_11:
        /*0018*/ 	.byte	0x04, 0x17
        /*001a*/ 	.short	(.L_13 - .L_12)
.L_12:
        /*001c*/ 	.word	0x00000000
        /*0020*/ 	.short	0x0003
        /*0022*/ 	.short	0x0018
        /*0024*/ 	.byte	0x00, 0xf0, 0x11, 0x00


	//----- nvinfo : EIATTR_KPARAM_INFO
	.align		4
.L_13:
        /*0028*/ 	.byte	0x04, 0x17
        /*002a*/ 	.short	(.L_15 - .L_14)
.L_14:
        /*002c*/ 	.word	0x00000000
        /*0030*/ 	.short	0x0002
        /*0032*/ 	.short	0x0010
        /*0034*/ 	.byte	0x00, 0xf4, 0x21, 0x00


	//----- nvinfo : EIATTR_KPARAM_INFO
	.align		4
.L_15:
        /*0038*/ 	.byte	0x04, 0x17
        /*003a*/ 	.short	(.L_17 - .L_16)
.L_16:
        /*003c*/ 	.word	0x00000000
        /*0040*/ 	.short	0x0001
        /*0042*/ 	.short	0x0008
        /*0044*/ 	.byte	0x00, 0xf4, 0x21, 0x00


	//----- nvinfo : EIATTR_KPARAM_INFO
	.align		4
.L_17:
        /*0048*/ 	.byte	0x04, 0x17
        /*004a*/ 	.short	(.L_19 - .L_18)
.L_18:
        /*004c*/ 	.word	0x00000000
        /*0050*/ 	.short	0x0000
        /*0052*/ 	.short	0x0000
        /*0054*/ 	.byte	0x00, 0xf4, 0x21, 0x00


	//----- nvinfo : EIATTR_SPARSE_MMA_MASK
	.align		4
.L_19:
        /*0058*/ 	.byte	0x03, 0x50
        /*005a*/ 	.short	0x0000


	//----- nvinfo : EIATTR_MAXREG_COUNT
	.align		4
        /*005c*/ 	.byte	0x03, 0x1b
        /*005e*/ 	.short	0x00ff


	//----- nvinfo : EIATTR_EXIT_INSTR_OFFSETS
	.align		4
        /*0060*/ 	.byte	0x04, 0x1c
        /*0062*/ 	.short	(.L_21 - .L_20)


	//   ....[0]....
.L_20:
        /*0064*/ 	.word	0x00000330


	//   ....[1]....
        /*0068*/ 	.word	0x000003d0


	//----- nvinfo : EIATTR_REQNTID
	.align		4
.L_21:
        /*006c*/ 	.byte	0x04, 0x10
        /*006e*/ 	.short	(.L_23 - .L_22)
.L_22:
        /*0070*/ 	.word	0x00000080
        /*0074*/ 	.word	0x00000001
        /*0078*/ 	.word	0x00000001


	//----- nvinfo : EIATTR_CBANK_PARAM_SIZE
	.align		4
.L_23:
        /*007c*/ 	.byte	0x03, 0x19
        /*007e*/ 	.short	0x0020


	//----- nvinfo : EIATTR_PARAM_CBANK
	.align		4
        /*0080*/ 	.byte	0x04, 0x0a
        /*0082*/ 	.short	(.L_25 - .L_24)
	.align		4
.L_24:
        /*0084*/ 	.word	index@(.nv.constant0.triton_poi_fused_convolution_max_pool2d_with_indices_relu_24)
        /*0088*/ 	.short	0x0210
        /*008a*/ 	.short	0x0020


	//----- nvinfo : EIATTR_SW_WAR
	.align		4
.L_25:
        /*008c*/ 	.byte	0x04, 0x36
        /*008e*/ 	.short	(.L_27 - .L_26)
.L_26:
        /*0090*/ 	.word	0x00000008
.L_27:


//--------------------- .nv.callgraph             --------------------------
	.section	.nv.callgraph,"",@"SHT_CUDA_CALLGRAPH"
	.align	4
	.sectionentsize	8
	.align		4
        /*0000*/ 	.word	0x00000000
	.align		4
        /*0004*/ 	.word	0xffffffff
	.align		4
        /*0008*/ 	.word	0x00000000
	.align		4
        /*000c*/ 	.word	0xfffffffe
	.align		4
        /*0010*/ 	.word	0x00000000
	.align		4
        /*0014*/ 	.word	0xfffffffd
	.align		4
        /*0018*/ 	.word	0x00000000
	.align		4
        /*001c*/ 	.word	0xfffffffc


//--------------------- .text.triton_poi_fused_convolution_max_pool2d_with_indices_relu_24 --------------------------
	.section	.text.triton_poi_fused_convolution_max_pool2d_with_indices_relu_24,"ax",@progbits
	.sectionflags	@"SHF_BARRIERS=1"
	.align	128
        .global         triton_poi_fused_convolution_max_pool2d_with_indices_relu_24
        .type           triton_poi_fused_convolution_max_pool2d_with_indices_relu_24,@function
        .size           triton_poi_fused_convolution_max_pool2d_with_indices_relu_24,(.L_x_1 - triton_poi_fused_convolution_max_pool2d_with_indices_relu_24)
        .other          triton_poi_fused_convolution_max_pool2d_with_indices_relu_24,@"STO_CUDA_ENTRY STV_DEFAULT"
triton_poi_fused_convolution_max_pool2d_with_indices_relu_24:
.text.triton_poi_fused_convolution_max_pool2d_with_indices_relu_24:
[----:B------:R-:W0:Y:S02]  /*0000*/  LDC R1, c[0x0][0x28] ;  /* 0x00000a00ff017b82 */ /* 0x000e240000000800 */
[----:B------:R-:W1:Y:S01]  /*0010*/  S2R R2, SR_CTAID.Y ;  /* 0x0000000000027919 */ /* 0x000e620000002600 */
[----:B------:R-:W2:Y:S01]  /*0020*/  LDC.64 R4, c[0x0][0x218] ;  /* 0x00008600ff047b82 */ /* 0x000ea20000000a00 */
[----:B------:R-:W-:Y:S01]  /*0030*/  ULDC.64 UR6, c[0x0][0x208] ;  /* 0x0000820000067ab9 */ /* 0x000fe20000000a00 */
[----:B------:R-:W3:Y:S01]  /*0040*/  S2R R6, SR_TID.X ;  /* 0x0000000000067919 */ /* 0x000ee20000002100 */
[----:B------:R-:W4:Y:S01]  /*0050*/  S2R R11, SR_CTAID.X ;  /* 0x00000000000b7919 */ /* 0x000f220000002500 */
[----:B-1----:R-:W-:Y:S01]  /*0060*/  IMAD.SHL.U32 R0, R2, 0x40, RZ ;  /* 0x0000004002007824 */ /* 0x002fe200078e00ff */
[----:B------:R-:W-:-:S03]  /*0070*/  SHF.R.S32.HI R8, RZ, 0x19, R2 ;  /* 0x00000019ff087819 */ /* 0x000fc60000011402 */
[----:B------:R-:W1:Y:S01]  /*0080*/  LDC.64 R2, c[0x0][0x210] ;  /* 0x00008400ff027b82 */ /* 0x000e620000000a00 */
[----:B---3--:R-:W-:Y:S01]  /*0090*/  IMAD.SHL.U32 R7, R6, 0x2, RZ ;  /* 0x0000000206077824 */ /* 0x008fe200078e00ff */
[----:B------:R-:W-:Y:S02]  /*00a0*/  SGXT R8, R8, 0x1 ;  /* 0x000000010808781a */ /* 0x000fe40000000200 */
[----:B------:R-:W-:Y:S02]  /*00b0*/  SHF.R.U32.HI R13, RZ, 0x5, R6 ;  /* 0x00000005ff0d7819 */ /* 0x000fe40000011606 */
[----:B------:R-:W-:Y:S02]  /*00c0*/  LOP3.LUT R9, R0, 0x3e, R7, 0xf8, !PT ;  /* 0x0000003e00097812 */ /* 0x000fe400078ef807 */
[----:B------:R-:W-:Y:S02]  /*00d0*/  SGXT.U32 R13, R13, 0x2 ;  /* 0x000000020d0d781a */ /* 0x000fe40000000000 */
[----:B------:R-:W-:Y:S01]  /*00e0*/  LEA.HI R10, R8, R9, RZ, 0x9 ;  /* 0x00000009080a7211 */ /* 0x000fe200078f48ff */
[----:B----4-:R-:W-:-:S03]  /*00f0*/  IMAD.SHL.U32 R8, R11, 0x4, RZ ;  /* 0x000000040b087824 */ /* 0x010fc600078e00ff */
[C---:B------:R-:W-:Y:S01]  /*0100*/  LOP3.LUT R12, R10.reuse, 0xfffffe00, RZ, 0xc0, !PT ;  /* 0xfffffe000a0c7812 */ /* 0x040fe200078ec0ff */
[----:B------:R-:W-:-:S04]  /*0110*/  IMAD.SHL.U32 R10, R10, 0x4, RZ ;  /* 0x000000040a0a7824 */ /* 0x000fc800078e00ff */
[----:B------:R-:W-:Y:S01]  /*0120*/  IMAD.IADD R12, R9, 0x1, -R12 ;  /* 0x00000001090c7824 */ /* 0x000fe200078e0a0c */
[----:B------:R-:W-:Y:S02]  /*0130*/  LOP3.LUT R9, R8, R13, RZ, 0xfc, !PT ;  /* 0x0000000d08097212 */ /* 0x000fe400078efcff */
[----:B------:R-:W-:Y:S01]  /*0140*/  LOP3.LUT R11, R10, 0xfffff800, RZ, 0xc0, !PT ;  /* 0xfffff8000a0b7812 */ /* 0x000fe200078ec0ff */
[----:B--2---:R-:W-:Y:S01]  /*0150*/  IMAD.WIDE R4, R12, 0x4, R4 ;  /* 0x000000040c047825 */ /* 0x004fe200078e0204 */
[----:B------:R-:W-:-:S03]  /*0160*/  ISETP.GE.AND P0, PT, R9, 0x4, PT ;  /* 0x000000040900780c */ /* 0x000fc60003f06270 */
[----:B------:R-:W-:Y:S02]  /*0170*/  IMAD R10, R9, 0x200, R12 ;  /* 0x00000200090a7824 */ /* 0x000fe400078e020c */
[----:B------:R-:W2:Y:S02]  /*0180*/  LDG.E.EL.64 R4, desc[UR6][R4.64] ;  /* 0x0000000604047981 */ /* 0x000ea4000c2e1b00 */
[----:B------:R-:W-:-:S04]  /*0190*/  IMAD.IADD R11, R10, 0x1, R11 ;  /* 0x000000010a0b7824 */ /* 0x000fc800078e020b */
[----:B-1----:R-:W-:Y:S01]  /*01a0*/  IMAD.WIDE R10, R11, 0x4, R2 ;  /* 0x000000040b0a7825 */ /* 0x002fe200078e0202 */
[----:B------:R-:W-:-:S06]  /*01b0*/  CS2R R2, SRZ ;  /* 0x0000000000027805 */ /* 0x000fcc000001ff00 */
[----:B------:R-:W2:Y:S01]  /*01c0*/  @!P0 LDG.E.EL.64 R2, desc[UR6][R10.64] ;  /* 0x000000060a028981 */ /* 0x000ea2000c2e1b00 */
[----:B------:R-:W1:Y:S01]  /*01d0*/  S2UR UR5, SR_CgaCtaId ;  /* 0x00000000000579c3 */ /* 0x000e620000008800 */
[----:B------:R-:W-:Y:S01]  /*01e0*/  IMAD.SHL.U32 R12, R6, 0x8, RZ ;  /* 0x00000008060c7824 */ /* 0x000fe200078e00ff */
[----:B------:R-:W-:-:S04]  /*01f0*/  UMOV UR4, 0x400 ;  /* 0x0000040000047882 */ /* 0x000fc80000000000 */
[----:B------:R-:W-:Y:S02]  /*0200*/  LOP3.LUT R9, R12, 0xf8, RZ, 0xc0, !PT ;  /* 0x000000f80c097812 */ /* 0x000fe400078ec0ff */
[----:B------:R-:W-:Y:S01]  /*0210*/  LOP3.LUT R13, R13, 0xf8, R12, 0xf8, !PT ;  /* 0x000000f80d0d7812 */ /* 0x000fe200078ef80c */
[----:B-1----:R-:W-:-:S06]  /*0220*/  UPRMT UR4, UR5, 0x654, UR4 ;  /* 0x0000065405047896 */ /* 0x002fcc0008000004 */
[----:B------:R-:W-:-:S04]  /*0230*/  VIADD R14, R9, UR4 ;  /* 0x00000004090e7c36 */ /* 0x000fc80008000000 */
[----:B------:R-:W-:Y:S01]  /*0240*/  IMAD R13, R13, 0x4, R14 ;  /* 0x000000040d0d7824 */ /* 0x000fe200078e020e */
[----:B------:R-:W-:-:S04]  /*0250*/  LOP3.LUT R8, R8, 0x2, R7, 0xf8, !PT ;  /* 0x0000000208087812 */ /* 0x000fc800078ef807 */
[----:B------:R-:W-:Y:S02]  /*0260*/  ISETP.GE.AND P2, PT, R8, 0x4, PT ;  /* 0x000000040800780c */ /* 0x000fe40003f46270 */
[----:B------:R-:W-:Y:S02]  /*0270*/  LOP3.LUT R7, R7, 0xfc, RZ, 0xc0, !PT ;  /* 0x000000fc07077812 */ /* 0x000fe400078ec0ff */
[----:B------:R-:W-:-:S04]  /*0280*/  LOP3.LUT R12, R12, 0x3f8, RZ, 0xc0, !PT ;  /* 0x000003f80c0c7812 */ /* 0x000fc800078ec0ff */
[----:B------:R-:W-:Y:S02]  /*0290*/  IADD3 R7, R12, UR4, R7 ;  /* 0x000000040c077c10 */ /* 0x000fe4000fffe007 */
[----:B--2---:R-:W-:Y:S01]  /*02a0*/  FSETP.GEU.AND P0, PT, R2, -R4, PT ;  /* 0x800000040200720b */ /* 0x004fe20003f0e000 */
[----:B------:R-:W-:Y:S01]  /*02b0*/  FADD R2, R4, R2 ;  /* 0x0000000204027221 */ /* 0x000fe20000000000 */
[----:B------:R-:W-:Y:S01]  /*02c0*/  FSETP.GEU.AND P1, PT, R3, -R5, PT ;  /* 0x800000050300720b */ /* 0x000fe20003f2e000 */
[----:B------:R-:W-:-:S03]  /*02d0*/  FADD R3, R5, R3 ;  /* 0x0000000305037221 */ /* 0x000fc60000000000 */
[----:B------:R-:W-:Y:S02]  /*02e0*/  FSEL R2, R2, RZ, P0 ;  /* 0x000000ff02027208 */ /* 0x000fe40000000000 */
[----:B------:R-:W-:-:S03]  /*02f0*/  FSEL R3, R3, RZ, P1 ;  /* 0x000000ff03037208 */ /* 0x000fc60000800000 */
[----:B------:R1:W-:Y:S04]  /*0300*/  STS [R13], R2 ;  /* 0x000000020d007388 */ /* 0x0003e80000000800 */
[----:B------:R1:W-:Y:S01]  /*0310*/  STS [R13+0x14], R3 ;  /* 0x000014030d007388 */ /* 0x0003e20000000800 */
[----:B------:R-:W-:Y:S06]  /*0320*/  BAR.SYNC.DEFER_BLOCKING 0x0 ;  /* 0x0000000000007b1d */ /* 0x000fec0000010000 */
[----:B-1----:R-:W-:Y:S05]  /*0330*/  @P2 EXIT ;  /* 0x000000000000294d */ /* 0x002fea0003800000 */
[----:B------:R-:W-:Y:S01]  /*0340*/  LDS R10, [R7] ;  /* 0x00000000070a7984 */ /* 0x000fe20000000800 */
[----:B------:R-:W0:Y:S01]  /*0350*/  LDC.64 R2, c[0x0][0x220] ;  /* 0x00008800ff027b82 */ /* 0x000e220000000a00 */
[----:B------:R-:W-:Y:S02]  /*0360*/  SHF.R.U32.HI R5, RZ, 0x1, R6 ;  /* 0x00000001ff057819 */ /* 0x000fe40000011606 */
[----:B------:R-:W1:Y:S02]  /*0370*/  LDS R11, [R7+0x4] ;  /* 0x00000400070b7984 */ /* 0x000e640000000800 */
[----:B------:R-:W-:-:S04]  /*0380*/  SGXT.U32 R5, R5, 0x6 ;  /* 0x000000060505781a */ /* 0x000fc80000000000 */
[----:B------:R-:W-:-:S05]  /*0390*/  LOP3.LUT R5, R0, R5, RZ, 0xfc, !PT ;  /* 0x0000000500057212 */ /* 0x000fca00078efcff */
[----:B------:R-:W-:-:S04]  /*03a0*/  IMAD R5, R5, 0x4, R8 ;  /* 0x0000000405057824 */ /* 0x000fc800078e0208 */
[----:B0-----:R-:W-:-:S05]  /*03b0*/  IMAD.WIDE R2, R5, 0x4, R2 ;  /* 0x0000000405027825 */ /* 0x001fca00078e0202 */
[----:B-1----:R-:W-:Y:S01]  /*03c0*/  STG.E.64 desc[UR6][R2.64], R10 ;  /* 0x0000000a02007986 */ /* 0x002fe2000c101b06 */
[----:B------:R-:W-:Y:S05]  /*03d0*/  EXIT ;  /* 0x000000000000794d */ /* 0x000fea0003800000 */
.L_x_0:
[----:B------:R-:W-:-:S00]  /*03e0*/  BRA `(.L_x_0) ;  /* 0xfffffffc00fc7947 */ /* 0x000fc0000383ffff */
[----:B------:R-:W-:-:S00]  /*03f0*/  NOP ;  /* 0x0000000000007918 */ /* 0x000fc00000000000 */
        /* <DEDUP_REMOVED lines=8> */
.L_x_1:


//--------------------- .nv.shared.triton_poi_fused_convolution_max_pool2d_with_indices_relu_24 --------------------------
	.section	.nv.shared.triton_poi_fused_convolution_max_pool2d_with_indices_relu_24,"aw",@nobits
	.sectionflags	@""
	.align	16
	.zero		1024


//--------------------- .nv.constant0.triton_poi_fused_convolution_max_pool2d_with_indices_relu_24 --------------------------
	.section	.nv.constant0.triton_poi_fused_convolution_max_pool2d_with_indices_relu_24,"a",@progbits
	.sectionflags	@""
	.align	4
.nv.constant0.triton_poi_fused_convolution_max_pool2d_with_indices_relu_24:
	.zero		560
